	.headerflags	@"EF_CUDA_TEXMODE_UNIFIED EF_CUDA_64BIT_ADDRESS EF_CUDA_ACCELERATORS EF_CUDA_SM90 EF_CUDA_VIRTUAL_SM(EF_CUDA_SM90)"
	.elftype	@"ET_EXEC"


//--------------------- .nv.info                  --------------------------
	.section	.nv.info,"",@"SHT_CUDA_INFO"
	.align	4


	//----- nvinfo : EIATTR_REGCOUNT
	.align		4
        /*0000*/ 	.byte	0x04, 0x2f
        /*0002*/ 	.short	(.L_3 - .L_2)
	.align		4
.L_2:
        /*0004*/ 	.word	index@(triton_poi_fused_cat_5)
        /*0008*/ 	.word	0x00000038


	//----- nvinfo : EIATTR_MIN_STACK_SIZE
	.align		4
.L_3:
        /*000c*/ 	.byte	0x04, 0x12
        /*000e*/ 	.short	(.L_5 - .L_4)
	.align		4
.L_4:
        /*0010*/ 	.word	index@(triton_poi_fused_cat_5)
        /*0014*/ 	.word	0x00000000


	//----- nvinfo : EIATTR_FRAME_SIZE
	.align		4
.L_5:
        /*0018*/ 	.byte	0x04, 0x11
        /*001a*/ 	.short	(.L_7 - .L_6)
	.align		4
.L_6:
        /*001c*/ 	.word	index@(triton_poi_fused_cat_5)
        /*0020*/ 	.word	0x00000000


	//----- nvinfo : EIATTR_MIN_STACK_SIZE
	.align		4
.L_7:
        /*0024*/ 	.byte	0x04, 0x12
        /*0026*/ 	.short	(.L_9 - .L_8)
	.align		4
.L_8:
        /*0028*/ 	.word	index@(triton_poi_fused_cat_5)
        /*002c*/ 	.word	0x00000000
.L_9:


//--------------------- .nv.info.triton_poi_fused_cat_5 --------------------------
	.section	.nv.info.triton_poi_fused_cat_5,"",@"SHT_CUDA_INFO"
	.sectionflags	@""
	.align	4


	//----- nvinfo : EIATTR_CUDA_API_VERSION
	.align		4
        /*0000*/ 	.byte	0x04, 0x37
        /*0002*/ 	.short	(.L_11 - .L_10)
.L_10:
        /*0004*/ 	.word	0x0000007c


	//----- nvinfo : EIATTR_KPARAM_INFO
	.align		4
.L_11:
        /*0008*/ 	.byte	0x04, 0x17
        /*000a*/ 	.short	(.L_13 - .L_12)
.L_12:
        /*000c*/ 	.word	0x00000000
        /*0010*/ 	.short	0x000b
        /*0012*/ 	.short	0x0058
        /*0014*/ 	.byte	0x00, 0xf0, 0x11, 0x00


	//----- nvinfo : EIATTR_KPARAM_INFO
	.align		4
.L_13:
        /*0018*/ 	.byte	0x04, 0x17
        /*001a*/ 	.short	(.L_15 - .L_14)
.L_14:
        /*001c*/ 	.word	0x00000000
        /*0020*/ 	.short	0x000a
        /*0022*/ 	.short	0x0050
        /*0024*/ 	.byte	0x00, 0xf4, 0x21, 0x00


	//----- nvinfo : EIATTR_KPARAM_INFO
	.align		4
.L_15:
        /*0028*/ 	.byte	0x04, 0x17
        /*002a*/ 	.short	(.L_17 - .L_16)
.L_16:
        /*002c*/ 	.word	0x00000000
        /*0030*/ 	.short	0x0009
        /*0032*/ 	.short	0x0048
        /*0034*/ 	.byte	0x00, 0xf4, 0x21, 0x00


	//----- nvinfo : EIATTR_KPARAM_INFO
	.align		4
.L_17:
        /*0038*/ 	.byte	0x04, 0x17
        /*003a*/ 	.short	(.L_19 - .L_18)
.L_18:
        /*003c*/ 	.word	0x00000000
        /*0040*/ 	.short	0x0008
        /*0042*/ 	.short	0x0040
        /*0044*/ 	.byte	0x00, 0xf4, 0x21, 0x00


	//----- nvinfo : EIATTR_KPARAM_INFO
	.align		4
.L_19:
        /*0048*/ 	.byte	0x04, 0x17
        /*004a*/ 	.short	(.L_21 - .L_20)
.L_20:
        /*004c*/ 	.word	0x00000000
        /*0050*/ 	.short	0x0007
        /*0052*/ 	.short	0x0038
        /*0054*/ 	.byte	0x00, 0xf4, 0x21, 0x00


	//----- nvinfo : EIATTR_KPARAM_INFO
	.align		4
.L_21:
        /*0058*/ 	.byte	0x04, 0x17
        /*005a*/ 	.short	(.L_23 - .L_22)
.L_22:
        /*005c*/ 	.word	0x00000000
        /*0060*/ 	.short	0x0006
        /*0062*/ 	.short	0x0030
        /*0064*/ 	.byte	0x00, 0xf4, 0x21, 0x00


	//----- nvinfo : EIATTR_KPARAM_INFO
	.align		4
.L_23:
        /*0068*/ 	.byte	0x04, 0x17
        /*006a*/ 	.short	(.L_25 - .L_24)
.L_24:
        /*006c*/ 	.word	0x00000000
        /*0070*/ 	.short	0x0005
        /*0072*/ 	.short	0x0028
        /*0074*/ 	.byte	0x00, 0xf4, 0x21, 0x00


	//----- nvinfo : EIATTR_KPARAM_INFO
	.align		4
.L_25:
        /*0078*/ 	.byte	0x04, 0x17
        /*007a*/ 	.short	(.L_27 - .L_26)
.L_26:
        /*007c*/ 	.word	0x00000000
        /*0080*/ 	.short	0x0004
        /*0082*/ 	.short	0x0020
        /*0084*/ 	.byte	0x00, 0xf4, 0x21, 0x00


	//----- nvinfo : EIATTR_KPARAM_INFO
	.align		4
.L_27:
        /*0088*/ 	.byte	0x04, 0x17
        /*008a*/ 	.short	(.L_29 - .L_28)
.L_28:
        /*008c*/ 	.word	0x00000000
        /*0090*/ 	.short	0x0003
        /*0092*/ 	.short	0x0018
        /*0094*/ 	.byte	0x00, 0xf4, 0x21, 0x00


	//----- nvinfo : EIATTR_KPARAM_INFO
	.align		4
.L_29:
        /*0098*/ 	.byte	0x04, 0x17
        /*009a*/ 	.short	(.L_31 - .L_30)
.L_30:
        /*009c*/ 	.word	0x00000000
        /*00a0*/ 	.short	0x0002
        /*00a2*/ 	.short	0x0010
        /*00a4*/ 	.byte	0x00, 0xf4, 0x21, 0x00


	//----- nvinfo : EIATTR_KPARAM_INFO
	.align		4
.L_31:
        /*00a8*/ 	.byte	0x04, 0x17
        /*00aa*/ 	.short	(.L_33 - .L_32)
.L_32:
        /*00ac*/ 	.word	0x00000000
        /*00b0*/ 	.short	0x0001
        /*00b2*/ 	.short	0x0008
        /*00b4*/ 	.byte	0x00, 0xf4, 0x21, 0x00


	//----- nvinfo : EIATTR_KPARAM_INFO
	.align		4
.L_33:
        /*00b8*/ 	.byte	0x04, 0x17
        /*00ba*/ 	.short	(.L_35 - .L_34)
.L_34:
        /*00bc*/ 	.word	0x00000000
        /*00c0*/ 	.short	0x0000
        /*00c2*/ 	.short	0x0000
        /*00c4*/ 	.byte	0x00, 0xf4, 0x21, 0x00


	//----- nvinfo : EIATTR_SPARSE_MMA_MASK
	.align		4
.L_35:
        /*00c8*/ 	.byte	0x03, 0x50
        /*00ca*/ 	.short	0x0000


	//----- nvinfo : EIATTR_MAXREG_COUNT
	.align		4
        /*00cc*/ 	.byte	0x03, 0x1b
        /*00ce*/ 	.short	0x00ff


	//----- nvinfo : EIATTR_EXIT_INSTR_OFFSETS
	.align		4
        /*00d0*/ 	.byte	0x04, 0x1c
        /*00d2*/ 	.short	(.L_37 - .L_36)


	//   ....[0]....
.L_36:
        /*00d4*/ 	.word	0x00001c10


	//----- nvinfo : EIATTR_REQNTID
	.align		4
.L_37:
        /*00d8*/ 	.byte	0x04, 0x10
        /*00da*/ 	.short	(.L_39 - .L_38)
.L_38:
        /*00dc*/ 	.word	0x00000080
        /*00e0*/ 	.word	0x00000001
        /*00e4*/ 	.word	0x00000001


	//----- nvinfo : EIATTR_CBANK_PARAM_SIZE
	.align		4
.L_39:
        /*00e8*/ 	.byte	0x03, 0x19
        /*00ea*/ 	.short	0x005c


	//----- nvinfo : EIATTR_PARAM_CBANK
	.align		4
        /*00ec*/ 	.byte	0x04, 0x0a
        /*00ee*/ 	.short	(.L_41 - .L_40)
	.align		4
.L_40:
        /*00f0*/ 	.word	index@(.nv.constant0.triton_poi_fused_cat_5)
        /*00f4*/ 	.short	0x0210
        /*00f6*/ 	.short	0x005c


	//----- nvinfo : EIATTR_SW_WAR
	.align		4
.L_41:
        /*00f8*/ 	.byte	0x04, 0x36
        /*00fa*/ 	.short	(.L_43 - .L_42)
.L_42:
        /*00fc*/ 	.word	0x00000008
.L_43:


//--------------------- .nv.callgraph             --------------------------
	.section	.nv.callgraph,"",@"SHT_CUDA_CALLGRAPH"
	.align	4
	.sectionentsize	8
	.align		4
        /*0000*/ 	.word	0x00000000
	.align		4
        /*0004*/ 	.word	0xffffffff
	.align		4
        /*0008*/ 	.word	0x00000000
	.align		4
        /*000c*/ 	.word	0xfffffffe
	.align		4
        /*0010*/ 	.word	0x00000000
	.align		4
        /*0014*/ 	.word	0xfffffffd
	.align		4
        /*0018*/ 	.word	0x00000000
	.align		4
        /*001c*/ 	.word	0xfffffffc


//--------------------- .nv.constant4             --------------------------
	.section	.nv.constant4,"a",@progbits
	.align	8
	.align		8
.nv.constant4:
        /*0000*/ 	.dword	_$_str
	.align		8
        /*0008*/ 	.dword	_$_str_$_2


//--------------------- .text.triton_poi_fused_cat_5 --------------------------
	.section	.text.triton_poi_fused_cat_5,"ax",@progbits
	.align	128
        .global         triton_poi_fused_cat_5
        .type           triton_poi_fused_cat_5,@function
        .size           triton_poi_fused_cat_5,(.L_x_1 - triton_poi_fused_cat_5)
        .other          triton_poi_fused_cat_5,@"STO_CUDA_ENTRY STV_DEFAULT"
triton_poi_fused_cat_5:
.text.triton_poi_fused_cat_5:
[----:B------:R-:W-:Y:S01]  /*0000*/  LDC R1, c[0x0][0x28] ;  /* 0x00000a00ff017b82 */ /* 0x000fe20000000800 */
[----:B------:R-:W1:Y:S01]  /*0010*/  S2R R0, SR_TID.X ;  /* 0x0000000000007919 */ /* 0x000e620000002100 */
[----:B------:R-:W-:-:S06]  /*0020*/  IMAD.MOV.U32 R4, RZ, RZ, RZ ;  /* 0x000000ffff047224 */ /* 0x000fcc00078e00ff */
[----:B------:R-:W2:Y:S01]  /*0030*/  LDC.64 R10, c[0x0][0x210] ;  /* 0x00008400ff0a7b82 */ /* 0x000ea20000000a00 */
[----:B------:R-:W-:Y:S01]  /*0040*/  IMAD.MOV.U32 R36, RZ, RZ, RZ ;  /* 0x000000ffff247224 */ /* 0x000fe200078e00ff */
[----:B------:R-:W3:Y:S01]  /*0050*/  S2R R37, SR_CTAID.X ;  /* 0x0000000000257919 */ /* 0x000ee20000002500 */
[----:B------:R-:W-:Y:S02]  /*0060*/  CS2R R12, SRZ ;  /* 0x00000000000c7805 */ /* 0x000fe4000001ff00 */
[----:B------:R-:W-:-:S03]  /*0070*/  CS2R R14, SRZ ;  /* 0x00000000000e7805 */ /* 0x000fc6000001ff00 */
[----:B------:R-:W4:Y:S01]  /*0080*/  LDC.64 R8, c[0x0][0x218] ;  /* 0x00008600ff087b82 */ /* 0x000f220000000a00 */
[----:B------:R-:W-:Y:S01]  /*0090*/  CS2R R6, SRZ ;  /* 0x0000000000067805 */ /* 0x000fe2000001ff00 */
[----:B------:R-:W-:Y:S01]  /*00a0*/  ULDC.64 UR4, c[0x0][0x208] ;  /* 0x0000820000047ab9 */ /* 0x000fe20000000a00 */
[----:B------:R-:W-:Y:S02]  /*00b0*/  CS2R R28, SRZ ;  /* 0x00000000001c7805 */ /* 0x000fe4000001ff00 */
[----:B------:R-:W-:Y:S02]  /*00c0*/  CS2R R30, SRZ ;  /* 0x00000000001e7805 */ /* 0x000fe4000001ff00 */
[----:B------:R-:W-:Y:S02]  /*00d0*/  CS2R R24, SRZ ;  /* 0x0000000000187805 */ /* 0x000fe4000001ff00 */
[----:B------:R-:W-:Y:S01]  /*00e0*/  CS2R R26, SRZ ;  /* 0x00000000001a7805 */ /* 0x000fe2000001ff00 */
[----:B------:R-:W-:Y:S01]  /*00f0*/  ULDC.64 UR6, c[0x0][0x238] ;  /* 0x00008e0000067ab9 */ /* 0x000fe20000000a00 */
[----:B------:R-:W5:Y:S08]  /*0100*/  LDC.64 R40, c[0x0][0x220] ;  /* 0x00008800ff287b82 */ /* 0x000f700000000a00 */
[----:B------:R-:W4:Y:S01]  /*0110*/  LDC.64 R44, c[0x0][0x248] ;  /* 0x00009200ff2c7b82 */ /* 0x000f220000000a00 */
[----:B-1----:R-:W-:-:S05]  /*0120*/  IMAD.SHL.U32 R0, R0, 0x4, RZ ;  /* 0x0000000400007824 */ /* 0x002fca00078e00ff */
[----:B------:R-:W-:-:S05]  /*0130*/  LOP3.LUT R0, R0, 0x1fc, RZ, 0xc0, !PT ;  /* 0x000001fc00007812 */ /* 0x000fca00078ec0ff */
[----:B---3--:R-:W-:-:S04]  /*0140*/  IMAD R37, R37, 0x400, R0 ;  /* 0x0000040025257824 */ /* 0x008fc800078e0200 */
[C---:B------:R-:W-:Y:S02]  /*0150*/  VIADD R5, R37.reuse, 0x200 ;  /* 0x0000020025057836 */ /* 0x040fe40000000000 */
[----:B------:R-:W-:-:S04]  /*0160*/  IMAD.HI R2, R37, -0x6db6db6d, R36 ;  /* 0x9249249325027827 */ /* 0x000fc800078e0224 */
[----:B------:R-:W-:-:S05]  /*0170*/  IMAD.HI R3, R5, -0x6db6db6d, R4 ;  /* 0x9249249305037827 */ /* 0x000fca00078e0204 */
[----:B------:R-:W-:-:S04]  /*0180*/  SHF.R.U32.HI R0, RZ, 0x1f, R3 ;  /* 0x0000001fff007819 */ /* 0x000fc80000011603 */
[----:B------:R-:W-:-:S05]  /*0190*/  LEA.HI.SX32 R3, R3, R0, 0x18 ;  /* 0x0000000003037211 */ /* 0x000fca00078fc2ff */
[----:B------:R-:W-:Y:S01]  /*01a0*/  IMAD R0, R3, -0x1c0, R5 ;  /* 0xfffffe4003007824 */ /* 0x000fe200078e0205 */
[----:B------:R-:W-:-:S03]  /*01b0*/  SHF.R.U32.HI R5, RZ, 0x1f, R2 ;  /* 0x0000001fff057819 */ /* 0x000fc60000011602 */
[----:B------:R-:W-:Y:S01]  /*01c0*/  IMAD R17, R3, 0xc0, R0 ;  /* 0x000000c003117824 */ /* 0x000fe200078e0200 */
[----:B------:R-:W-:Y:S02]  /*01d0*/  LEA.HI.SX32 R21, R2, R5, 0x18 ;  /* 0x0000000502157211 */ /* 0x000fe400078fc2ff */
[----:B------:R-:W-:Y:S01]  /*01e0*/  ISETP.GE.AND P0, PT, R0, 0xc0, PT ;  /* 0x000000c00000780c */ /* 0x000fe20003f06270 */
[----:B--2---:R-:W-:-:S04]  /*01f0*/  IMAD.WIDE R16, R17, 0x4, R10 ;  /* 0x0000000411107825 */ /* 0x004fc800078e020a */
[----:B------:R-:W-:Y:S02]  /*0200*/  IMAD R2, R21, -0x1c0, R37 ;  /* 0xfffffe4015027824 */ /* 0x000fe400078e0225 */
[----:B------:R-:W-:-:S03]  /*0210*/  IMAD.MOV.U32 R5, RZ, RZ, RZ ;  /* 0x000000ffff057224 */ /* 0x000fc600078e00ff */
[----:B------:R-:W-:Y:S01]  /*0220*/  ISETP.GE.AND P1, PT, R2, 0xc0, PT ;  /* 0x000000c00200780c */ /* 0x000fe20003f26270 */
[----:B----4-:R-:W-:Y:S02]  /*0230*/  IMAD.WIDE R18, R0, 0x4, R8 ;  /* 0x0000000400127825 */ /* 0x010fe400078e0208 */
[----:B------:R1:W2:Y:S02]  /*0240*/  @!P0 LDG.E.EL.128 R12, desc[UR4][R16.64] ;  /* 0x00000004100c8981 */ /* 0x0002a4000c2e1d00 */
[----:B------:R-:W-:Y:S02]  /*0250*/  IMAD R23, R21, 0xc0, R2 ;  /* 0x000000c015177824 */ /* 0x000fe400078e0202 */
[----:B------:R3:W4:Y:S02]  /*0260*/  @!P0 LDG.E.EL.128 R4, desc[UR4][R18.64] ;  /* 0x0000000412048981 */ /* 0x000724000c2e1d00 */
[----:B------:R-:W-:-:S04]  /*0270*/  IMAD.WIDE R10, R23, 0x4, R10 ;  /* 0x00000004170a7825 */ /* 0x000fc800078e020a */
[C---:B-1----:R-:W-:Y:S01]  /*0280*/  IMAD.WIDE R16, R2.reuse, 0x4, R8 ;  /* 0x0000000402107825 */ /* 0x042fe200078e0208 */
[----:B------:R-:W5:Y:S01]  /*0290*/  @!P1 LDG.E.EL.128 R28, desc[UR4][R10.64] ;  /* 0x000000040a1c9981 */ /* 0x000f62000c2e1d00 */
[----:B------:R-:W1:Y:S03]  /*02a0*/  LDC.64 R8, c[0x0][0x240] ;  /* 0x00009000ff087b82 */ /* 0x000e660000000a00 */
[----:B------:R3:W5:Y:S01]  /*02b0*/  @!P1 LDG.E.EL.128 R24, desc[UR4][R16.64] ;  /* 0x0000000410189981 */ /* 0x000762000c2e1d00 */
[----:B------:R-:W-:Y:S01]  /*02c0*/  IMAD.SHL.U32 R21, R21, 0x100, RZ ;  /* 0x0000010015157824 */ /* 0x000fe200078e00ff */
[----:B------:R-:W-:-:S04]  /*02d0*/  ISETP.GT.AND P3, PT, R2, 0xbf, PT ;  /* 0x000000bf0200780c */ /* 0x000fc80003f64270 */
[----:B---3--:R-:W-:Y:S02]  /*02e0*/  SHF.R.S32.HI R19, RZ, 0x1f, R21 ;  /* 0x0000001fff137819 */ /* 0x008fe40000011415 */
[----:B------:R-:W-:-:S04]  /*02f0*/  IADD3 R21, P2, R2, R21, RZ ;  /* 0x0000001502157210 */ /* 0x000fc80007f5e0ff */
[----:B------:R-:W-:Y:S02]  /*0300*/  LEA.HI.X.SX32 R18, R2, R19, 0x1, P2 ;  /* 0x0000001302127211 */ /* 0x000fe400010f0eff */
[C---:B------:R-:W-:Y:S02]  /*0310*/  LEA R32, P2, R21.reuse, UR6, 0x2 ;  /* 0x0000000615207c11 */ /* 0x040fe4000f8410ff */
[----:B0-----:R-:W-:Y:S02]  /*0320*/  CS2R R16, SRZ ;  /* 0x0000000000107805 */ /* 0x001fe4000001ff00 */
[----:B------:R-:W-:Y:S02]  /*0330*/  CS2R R22, SRZ ;  /* 0x0000000000167805 */ /* 0x000fe4000001ff00 */
[----:B------:R-:W-:Y:S02]  /*0340*/  LEA.HI.X R33, R21, UR7, R18, 0x2, P2 ;  /* 0x0000000715217c11 */ /* 0x000fe400090f1412 */
[----:B------:R-:W-:-:S02]  /*0350*/  CS2R R18, SRZ ;  /* 0x0000000000127805 */ /* 0x000fc4000001ff00 */
[----:B------:R-:W-:Y:S01]  /*0360*/  CS2R R20, SRZ ;  /* 0x0000000000147805 */ /* 0x000fe2000001ff00 */
[----:B-1----:R-:W-:-:S05]  /*0370*/  IMAD.WIDE R10, R2, 0x4, R8 ;  /* 0x00000004020a7825 */ /* 0x002fca00078e0208 */
[----:B------:R4:W3:Y:S04]  /*0380*/  @P3 LDG.E.EL.128 R16, desc[UR4][R10.64+-0x300] ;  /* 0xfffd00040a103981 */ /* 0x0008e8000c2e1d00 */
[----:B------:R0:W3:Y:S01]  /*0390*/  @P3 LDG.E.EL.128 R20, desc[UR4][R32.64+-0x300] ;  /* 0xfffd000420143981 */ /* 0x0000e2000c2e1d00 */
[----:B------:R-:W-:-:S05]  /*03a0*/  IMAD.SHL.U32 R3, R3, 0x100, RZ ;  /* 0x0000010003037824 */ /* 0x000fca00078e00ff */
[----:B------:R-:W-:Y:S02]  /*03b0*/  SHF.R.S32.HI R35, RZ, 0x1f, R3 ;  /* 0x0000001fff237819 */ /* 0x000fe40000011403 */
[----:B------:R-:W-:Y:S01]  /*03c0*/  IADD3 R3, P2, R0, R3, RZ ;  /* 0x0000000300037210 */ /* 0x000fe20007f5e0ff */
[----:B------:R-:W-:Y:S01]  /*03d0*/  IMAD.WIDE R46, R2, 0x4, R44 ;  /* 0x00000004022e7825 */ /* 0x000fe200078e022c */
[----:B--2---:R-:W-:Y:S02]  /*03e0*/  SEL R34, R12, RZ, !P0 ;  /* 0x000000ff0c227207 */ /* 0x004fe40004000000 */
[----:B------:R-:W-:Y:S02]  /*03f0*/  LEA.HI.X.SX32 R12, R0, R35, 0x1, P2 ;  /* 0x00000023000c7211 */ /* 0x000fe400010f0eff */
[----:B------:R-:W-:Y:S02]  /*0400*/  SEL R15, R15, RZ, !P0 ;  /* 0x000000ff0f0f7207 */ /* 0x000fe40004000000 */
[----:B------:R-:W-:-:S02]  /*0410*/  LEA R38, P2, R3, UR6, 0x2 ;  /* 0x0000000603267c11 */ /* 0x000fc4000f8410ff */
[----:B----4-:R-:W-:Y:S02]  /*0420*/  SEL R10, R7, RZ, !P0 ;  /* 0x000000ff070a7207 */ /* 0x010fe40004000000 */
[----:B------:R-:W-:Y:S02]  /*0430*/  LEA.HI.X R39, R3, UR7, R12, 0x2, P2 ;  /* 0x0000000703277c11 */ /* 0x000fe400090f140c */
[----:B-----5:R-:W-:Y:S01]  /*0440*/  SEL R31, R31, RZ, !P1 ;  /* 0x000000ff1f1f7207 */ /* 0x020fe20004800000 */
[----:B------:R-:W-:Y:S01]  /*0450*/  FADD R3, R15, -R10 ;  /* 0x8000000a0f037221 */ /* 0x000fe20000000000 */
[----:B------:R-:W-:Y:S02]  /*0460*/  SEL R30, R30, RZ, !P1 ;  /* 0x000000ff1e1e7207 */ /* 0x000fe40004800000 */
[----:B------:R-:W-:Y:S02]  /*0470*/  SEL R10, R27, RZ, !P1 ;  /* 0x000000ff1b0a7207 */ /* 0x000fe40004800000 */
[----:B------:R-:W-:Y:S01]  /*0480*/  SEL R11, R26, RZ, !P1 ;  /* 0x000000ff1a0b7207 */ /* 0x000fe20004800000 */
[----:B------:R-:W-:Y:S01]  /*0490*/  IMAD.WIDE R26, R0, 0x4, R8 ;  /* 0x00000004001a7825 */ /* 0x000fe200078e0208 */
[----:B------:R-:W-:-:S03]  /*04a0*/  CS2R R8, SRZ ;  /* 0x0000000000087805 */ /* 0x000fc6000001ff00 */
[----:B------:R-:W-:Y:S01]  /*04b0*/  FADD R35, R31, -R10 ;  /* 0x8000000a1f237221 */ /* 0x000fe20000000000 */
[----:B------:R-:W-:Y:S01]  /*04c0*/  FADD R36, R30, -R11 ;  /* 0x8000000b1e247221 */ /* 0x000fe20000000000 */
[----:B------:R-:W-:Y:S01]  /*04d0*/  CS2R R10, SRZ ;  /* 0x00000000000a7805 */ /* 0x000fe2000001ff00 */
[----:B------:R-:W-:Y:S01]  /*04e0*/  IMAD.WIDE R30, R2, 0x4, R40 ;  /* 0x00000004021e7825 */ /* 0x000fe200078e0228 */
[----:B------:R-:W-:Y:S02]  /*04f0*/  ISETP.GT.AND P2, PT, R0, 0xbf, PT ;  /* 0x000000bf0000780c */ /* 0x000fe40003f44270 */
[----:B------:R-:W-:Y:S02]  /*0500*/  SEL R13, R13, RZ, !P0 ;  /* 0x000000ff0d0d7207 */ /* 0x000fe40004000000 */
[----:B------:R-:W-:Y:S01]  /*0510*/  SEL R14, R14, RZ, !P0 ;  /* 0x000000ff0e0e7207 */ /* 0x000fe20004000000 */
[----:B------:R-:W2:Y:S01]  /*0520*/  @!P1 LDG.E.EL.128 R8, desc[UR4][R30.64] ;  /* 0x000000041e089981 */ /* 0x000ea2000c2e1d00 */
[----:B0-----:R-:W-:-:S02]  /*0530*/  SEL R33, R6, RZ, !P0 ;  /* 0x000000ff06217207 */ /* 0x001fc40004000000 */
[----:B------:R-:W-:Y:S02]  /*0540*/  SEL R32, R5, RZ, !P0 ;  /* 0x000000ff05207207 */ /* 0x000fe40004000000 */
[----:B------:R-:W-:Y:S01]  /*0550*/  SEL R5, R4, RZ, !P0 ;  /* 0x000000ff04057207 */ /* 0x000fe20004000000 */
[----:B------:R-:W-:Y:S01]  /*0560*/  FADD R33, R14, -R33 ;  /* 0x800000210e217221 */ /* 0x000fe20000000000 */
[----:B------:R-:W-:Y:S01]  /*0570*/  CS2R R14, SRZ ;  /* 0x00000000000e7805 */ /* 0x000fe2000001ff00 */
[----:B------:R-:W-:Y:S01]  /*0580*/  FADD R32, R13, -R32 ;  /* 0x800000200d207221 */ /* 0x000fe20000000000 */
[----:B------:R-:W-:Y:S01]  /*0590*/  CS2R R12, SRZ ;  /* 0x00000000000c7805 */ /* 0x000fe2000001ff00 */
[----:B------:R-:W-:Y:S01]  /*05a0*/  FADD R34, R34, -R5 ;  /* 0x8000000522227221 */ /* 0x000fe20000000000 */
[----:B------:R-:W-:Y:S02]  /*05b0*/  CS2R R4, SRZ ;  /* 0x0000000000047805 */ /* 0x000fe4000001ff00 */
[----:B------:R-:W-:-:S02]  /*05c0*/  CS2R R6, SRZ ;  /* 0x0000000000067805 */ /* 0x000fc4000001ff00 */
[----:B------:R-:W-:Y:S02]  /*05d0*/  SEL R42, R25, RZ, !P1 ;  /* 0x000000ff192a7207 */ /* 0x000fe40004800000 */
[----:B------:R-:W-:Y:S01]  /*05e0*/  SEL R25, R29, RZ, !P1 ;  /* 0x000000ff1d197207 */ /* 0x000fe20004800000 */
[----:B------:R0:W4:Y:S01]  /*05f0*/  @P2 LDG.E.EL.128 R12, desc[UR4][R38.64+-0x300] ;  /* 0xfffd0004260c2981 */ /* 0x000122000c2e1d00 */
[----:B------:R-:W-:-:S03]  /*0600*/  SEL R29, R24, RZ, !P1 ;  /* 0x000000ff181d7207 */ /* 0x000fc60004800000 */
[----:B------:R1:W5:Y:S01]  /*0610*/  @P2 LDG.E.EL.128 R4, desc[UR4][R26.64+-0x300] ;  /* 0xfffd00041a042981 */ /* 0x000362000c2e1d00 */
[----:B0-----:R-:W-:Y:S01]  /*0620*/  FADD R38, R25, -R42 ;  /* 0x8000002a19267221 */ /* 0x001fe20000000000 */
[----:B------:R-:W-:Y:S01]  /*0630*/  CS2R R24, SRZ ;  /* 0x0000000000187805 */ /* 0x000fe2000001ff00 */
[----:B------:R-:W-:Y:S01]  /*0640*/  IMAD.WIDE R42, R0, 0x4, R40 ;  /* 0x00000004002a7825 */ /* 0x000fe200078e0228 */
[----:B-1----:R-:W-:-:S06]  /*0650*/  CS2R R26, SRZ ;  /* 0x00000000001a7805 */ /* 0x002fcc000001ff00 */
[----:B------:R0:W4:Y:S01]  /*0660*/  @!P0 LDG.E.EL.128 R24, desc[UR4][R42.64] ;  /* 0x000000042a188981 */ /* 0x000122000c2e1d00 */
[----:B------:R-:W-:Y:S02]  /*0670*/  SEL R28, R28, RZ, !P1 ;  /* 0x000000ff1c1c7207 */ /* 0x000fe40004800000 */
[----:B---3--:R-:W-:Y:S02]  /*0680*/  SEL R39, R16, RZ, P3 ;  /* 0x000000ff10277207 */ /* 0x008fe40001800000 */
[----:B------:R-:W-:Y:S01]  /*0690*/  SEL R16, R20, RZ, P3 ;  /* 0x000000ff14107207 */ /* 0x000fe20001800000 */
[----:B------:R-:W-:Y:S01]  /*06a0*/  FADD R20, R28, -R29 ;  /* 0x8000001d1c147221 */ /* 0x000fe20000000000 */
[----:B------:R-:W-:Y:S02]  /*06b0*/  CS2R R28, SRZ ;  /* 0x00000000001c7805 */ /* 0x000fe4000001ff00 */
[----:B------:R-:W-:-:S06]  /*06c0*/  CS2R R30, SRZ ;  /* 0x00000000001e7805 */ /* 0x000fcc000001ff00 */
[----:B------:R-:W3:Y:S01]  /*06d0*/  @P3 LDG.E.EL.128 R28, desc[UR4][R46.64+-0x300] ;  /* 0xfffd00042e1c3981 */ /* 0x000ee2000c2e1d00 */
[----:B------:R-:W-:Y:S01]  /*06e0*/  FADD R16, R16, -R39 ;  /* 0x8000002710107221 */ /* 0x000fe20000000000 */
[----:B------:R-:W-:Y:S02]  /*06f0*/  SEL R17, R17, RZ, P3 ;  /* 0x000000ff11117207 */ /* 0x000fe40001800000 */
[----:B--2---:R-:W-:Y:S02]  /*0700*/  SEL R8, R8, RZ, !P1 ;  /* 0x000000ff08087207 */ /* 0x004fe40004800000 */
[----:B------:R-:W-:-:S03]  /*0710*/  SEL R9, R9, RZ, !P1 ;  /* 0x000000ff09097207 */ /* 0x000fc60004800000 */
[----:B------:R-:W-:Y:S01]  /*0720*/  FADD R40, R8, 9.9999997473787516356e-06 ;  /* 0x3727c5ac08287421 */ /* 0x000fe20000000000 */
[----:B------:R-:W-:Y:S01]  /*0730*/  SEL R10, R10, RZ, !P1 ;  /* 0x000000ff0a0a7207 */ /* 0x000fe20004800000 */
[----:B------:R-:W-:Y:S01]  /*0740*/  FADD R39, R9, 9.9999997473787516356e-06 ;  /* 0x3727c5ac09277421 */ /* 0x000fe20000000000 */
[----:B------:R-:W-:-:S03]  /*0750*/  SEL R8, R21, RZ, P3 ;  /* 0x000000ff15087207 */ /* 0x000fc60001800000 */
[----:B------:R-:W1:Y:S01]  /*0760*/  MUFU.SQRT R40, R40 ;  /* 0x0000002800287308 */ /* 0x000e620000002000 */
[----:B0-----:R-:W-:Y:S01]  /*0770*/  FADD R42, R10, 9.9999997473787516356e-06 ;  /* 0x3727c5ac0a2a7421 */ /* 0x001fe20000000000 */
[----:B------:R-:W-:Y:S01]  /*0780*/  FADD R8, R8, -R17 ;  /* 0x8000001108087221 */ /* 0x000fe20000000000 */
[----:B------:R-:W-:Y:S02]  /*0790*/  SEL R10, R18, RZ, P3 ;  /* 0x000000ff120a7207 */ /* 0x000fe40001800000 */
[----:B------:R-:W-:-:S03]  /*07a0*/  SEL R17, R22, RZ, P3 ;  /* 0x000000ff16117207 */ /* 0x000fc60001800000 */
[----:B------:R-:W0:Y:S02]  /*07b0*/  MUFU.SQRT R39, R39 ;  /* 0x0000002700277308 */ /* 0x000e240000002000 */
[----:B------:R-:W-:Y:S01]  /*07c0*/  FADD R10, R17, -R10 ;  /* 0x8000000a110a7221 */ /* 0x000fe20000000000 */
[----:B------:R-:W-:Y:S02]  /*07d0*/  SEL R11, R11, RZ, !P1 ;  /* 0x000000ff0b0b7207 */ /* 0x000fe40004800000 */
[----:B-1----:R-:W-:-:S03]  /*07e0*/  FSETP.GT.AND P4, PT, R40, 8.50705917302346158658e+37, PT ;  /* 0x7e8000002800780b */ /* 0x002fc60003f84000 */
[----:B------:R-:W1:Y:S01]  /*07f0*/  MUFU.SQRT R42, R42 ;  /* 0x0000002a002a7308 */ /* 0x000e620000002000 */
[----:B----4-:R-:W-:-:S05]  /*0800*/  SEL R9, R24, RZ, !P0 ;  /* 0x000000ff18097207 */ /* 0x010fca0004000000 */
[----:B------:R-:W-:Y:S01]  /*0810*/  FADD R17, R9, 9.9999997473787516356e-06 ;  /* 0x3727c5ac09117421 */ /* 0x000fe20000000000 */
[----:B-----5:R-:W-:Y:S02]  /*0820*/  SEL R9, R4, RZ, P2 ;  /* 0x000000ff04097207 */ /* 0x020fe40001000000 */
[----:B------:R-:W-:Y:S02]  /*0830*/  SEL R4, R12, RZ, P2 ;  /* 0x000000ff0c047207 */ /* 0x000fe40001000000 */
[----:B------:R-:W-:Y:S01]  /*0840*/  FSETP.GEU.AND P6, PT, R40, 1.175494350822287508e-38, PT ;  /* 0x008000002800780b */ /* 0x000fe20003fce000 */
[----:B------:R-:W-:Y:S02]  /*0850*/  FADD R41, R11, 9.9999997473787516356e-06 ;  /* 0x3727c5ac0b297421 */ /* 0x000fe40000000000 */
[----:B------:R-:W-:Y:S01]  /*0860*/  FADD R4, R4, -R9 ;  /* 0x8000000904047221 */ /* 0x000fe20000000000 */
[----:B------:R-:W-:Y:S01]  /*0870*/  IMAD.MOV.U32 R9, RZ, RZ, 0x3e800000 ;  /* 0x3e800000ff097424 */ /* 0x000fe200078e00ff */
[----:B0-----:R-:W-:-:S02]  /*0880*/  FSETP.GT.AND P5, PT, R39, 8.50705917302346158658e+37, PT ;  /* 0x7e8000002700780b */ /* 0x001fc40003fa4000 */
[----:B------:R-:W-:Y:S01]  /*0890*/  SEL R25, R25, RZ, !P0 ;  /* 0x000000ff19197207 */ /* 0x000fe20004000000 */
[----:B------:R-:W0:Y:S01]  /*08a0*/  MUFU.SQRT R41, R41 ;  /* 0x0000002900297308 */ /* 0x000e220000002000 */
[----:B------:R-:W-:Y:S01]  /*08b0*/  FSEL R22, R9, 1, P4 ;  /* 0x3f80000009167808 */ /* 0x000fe20002000000 */
[----:B------:R-:W-:Y:S01]  /*08c0*/  @P4 FMUL R40, R40, 0.25 ;  /* 0x3e80000028284820 */ /* 0x000fe20000400000 */
[----:B------:R-:W-:Y:S01]  /*08d0*/  FSETP.GEU.AND P4, PT, R39, 1.175494350822287508e-38, PT ;  /* 0x008000002700780b */ /* 0x000fe20003f8e000 */
[----:B------:R-:W-:Y:S02]  /*08e0*/  FADD R25, R25, 9.9999997473787516356e-06 ;  /* 0x3727c5ac19197421 */ /* 0x000fe40000000000 */
[----:B------:R-:W-:Y:S01]  /*08f0*/  @!P6 FMUL R40, R40, 16777216 ;  /* 0x4b8000002828e820 */ /* 0x000fe20000400000 */
[----:B------:R-:W-:Y:S01]  /*0900*/  @!P6 FMUL R22, R22, 16777216 ;  /* 0x4b8000001616e820 */ /* 0x000fe20000400000 */
[----:B-1----:R-:W-:Y:S02]  /*0910*/  FSETP.GT.AND P6, PT, R42, 8.50705917302346158658e+37, PT ;  /* 0x7e8000002a00780b */ /* 0x002fe40003fc4000 */
[----:B------:R-:W-:Y:S01]  /*0920*/  SEL R18, R19, RZ, P3 ;  /* 0x000000ff13127207 */ /* 0x000fe20001800000 */
[----:B------:R-:W1:Y:S01]  /*0930*/  MUFU.SQRT R12, R17 ;  /* 0x00000011000c7308 */ /* 0x000e620000002000 */
[----:B------:R-:W-:Y:S01]  /*0940*/  SEL R26, R26, RZ, !P0 ;  /* 0x000000ff1a1a7207 */ /* 0x000fe20004000000 */
[----:B------:R-:W-:-:S06]  /*0950*/  @P5 FMUL R39, R39, 0.25 ;  /* 0x3e80000027275820 */ /* 0x000fcc0000400000 */
[----:B------:R2:W4:Y:S01]  /*0960*/  MUFU.SQRT R19, R25 ;  /* 0x0000001900137308 */ /* 0x0005220000002000 */
[----:B------:R-:W-:Y:S01]  /*0970*/  FADD R26, R26, 9.9999997473787516356e-06 ;  /* 0x3727c5ac1a1a7421 */ /* 0x000fe20000000000 */
[----:B------:R-:W-:Y:S01]  /*0980*/  @!P4 FMUL R39, R39, 16777216 ;  /* 0x4b8000002727c820 */ /* 0x000fe20000400000 */
[----:B--2---:R-:W-:Y:S02]  /*0990*/  FSEL R25, R9, 1, P5 ;  /* 0x3f80000009197808 */ /* 0x004fe40002800000 */
[C---:B------:R-:W-:Y:S02]  /*09a0*/  FSETP.GEU.AND P5, PT, R42.reuse, 1.175494350822287508e-38, PT ;  /* 0x008000002a00780b */ /* 0x040fe40003fae000 */
[----:B------:R-:W-:Y:S01]  /*09b0*/  SEL R11, R23, RZ, P3 ;  /* 0x000000ff170b7207 */ /* 0x000fe20001800000 */
[----:B------:R-:W-:Y:S01]  /*09c0*/  @!P4 FMUL R25, R25, 16777216 ;  /* 0x4b8000001919c820 */ /* 0x000fe20000400000 */
[----:B0-----:R-:W-:Y:S01]  /*09d0*/  FSETP.GT.AND P4, PT, R41, 8.50705917302346158658e+37, PT ;  /* 0x7e8000002900780b */ /* 0x001fe20003f84000 */
[----:B------:R0:W2:Y:S01]  /*09e0*/  MUFU.SQRT R23, R26 ;  /* 0x0000001a00177308 */ /* 0x0000a20000002000 */
[----:B------:R-:W-:Y:S01]  /*09f0*/  @P6 FMUL R42, R42, 0.25 ;  /* 0x3e8000002a2a6820 */ /* 0x000fe20000400000 */
[----:B0-----:R-:W-:-:S02]  /*0a00*/  FSEL R26, R9, 1, P6 ;  /* 0x3f800000091a7808 */ /* 0x001fc40003000000 */
[----:B------:R-:W-:-:S04]  /*0a10*/  FSETP.GEU.AND P6, PT, R41, 1.175494350822287508e-38, PT ;  /* 0x008000002900780b */ /* 0x000fc80003fce000 */
[----:B------:R-:W-:Y:S01]  /*0a20*/  @!P5 FMUL R42, R42, 16777216 ;  /* 0x4b8000002a2ad820 */ /* 0x000fe20000400000 */
[----:B------:R-:W-:Y:S01]  /*0a30*/  @!P5 FMUL R26, R26, 16777216 ;  /* 0x4b8000001a1ad820 */ /* 0x000fe20000400000 */
[----:B-1----:R-:W-:Y:S02]  /*0a40*/  FSETP.GT.AND P5, PT, R12, 8.50705917302346158658e+37, PT ;  /* 0x7e8000000c00780b */ /* 0x002fe40003fa4000 */
[----:B------:R-:W-:Y:S01]  /*0a50*/  SEL R27, R27, RZ, !P0 ;  /* 0x000000ff1b1b7207 */ /* 0x000fe20004000000 */
[----:B------:R-:W-:Y:S01]  /*0a60*/  FADD R11, R11, -R18 ;  /* 0x800000120b0b7221 */ /* 0x000fe20000000000 */
[----:B------:R-:W-:Y:S01]  /*0a70*/  SEL R17, R6, RZ, P2 ;  /* 0x000000ff06117207 */ /* 0x000fe20001000000 */
[----:B------:R-:W-:Y:S01]  /*0a80*/  @P4 FMUL R41, R41, 0.25 ;  /* 0x3e80000029294820 */ /* 0x000fe20000400000 */
[----:B------:R-:W-:Y:S02]  /*0a90*/  FSEL R6, R9, 1, P4 ;  /* 0x3f80000009067808 */ /* 0x000fe40002000000 */
[----:B------:R-:W-:-:S02]  /*0aa0*/  SEL R18, R5, RZ, P2 ;  /* 0x000000ff05127207 */ /* 0x000fc40001000000 */
[----:B------:R-:W-:Y:S01]  /*0ab0*/  SEL R5, R13, RZ, P2 ;  /* 0x000000ff0d057207 */ /* 0x000fe20001000000 */
[----:B------:R-:W-:Y:S01]  /*0ac0*/  FADD R13, R27, 9.9999997473787516356e-06 ;  /* 0x3727c5ac1b0d7421 */ /* 0x000fe20000000000 */
[----:B------:R-:W-:Y:S02]  /*0ad0*/  FSETP.GEU.AND P4, PT, R12, 1.175494350822287508e-38, PT ;  /* 0x008000000c00780b */ /* 0x000fe40003f8e000 */
[----:B------:R-:W-:Y:S01]  /*0ae0*/  SEL R14, R14, RZ, P2 ;  /* 0x000000ff0e0e7207 */ /* 0x000fe20001000000 */
[----:B------:R-:W-:Y:S01]  /*0af0*/  @!P6 FMUL R41, R41, 16777216 ;  /* 0x4b8000002929e820 */ /* 0x000fe20000400000 */
[----:B------:R-:W-:Y:S01]  /*0b00*/  @!P6 FMUL R6, R6, 16777216 ;  /* 0x4b8000000606e820 */ /* 0x000fe20000400000 */
[----:B----4-:R-:W-:Y:S01]  /*0b10*/  FSETP.GT.AND P6, PT, R19, 8.50705917302346158658e+37, PT ;  /* 0x7e8000001300780b */ /* 0x010fe20003fc4000 */
[----:B------:R-:W0:Y:S01]  /*0b20*/  MUFU.SQRT R13, R13 ;  /* 0x0000000d000d7308 */ /* 0x000e220000002000 */
[----:B---3--:R-:W-:Y:S01]  /*0b30*/  SEL R28, R28, RZ, P3 ;  /* 0x000000ff1c1c7207 */ /* 0x008fe20001800000 */
[----:B------:R-:W-:Y:S01]  /*0b40*/  FADD R17, R14, -R17 ;  /* 0x800000110e117221 */ /* 0x000fe20000000000 */
[----:B------:R-:W-:Y:S01]  /*0b50*/  @P5 FMUL R12, R12, 0.25 ;  /* 0x3e8000000c0c5820 */ /* 0x000fe20000400000 */
[----:B------:R-:W-:Y:S01]  /*0b60*/  FSEL R14, R9, 1, P5 ;  /* 0x3f800000090e7808 */ /* 0x000fe20002800000 */
[----:B------:R-:W-:Y:S01]  /*0b70*/  FADD R5, R5, -R18 ;  /* 0x8000001205057221 */ /* 0x000fe20000000000 */
[----:B------:R-:W-:-:S02]  /*0b80*/  SEL R30, R30, RZ, P3 ;  /* 0x000000ff1e1e7207 */ /* 0x000fc40001800000 */
[----:B------:R-:W-:Y:S01]  /*0b90*/  FSETP.GEU.AND P5, PT, R19, 1.175494350822287508e-38, PT ;  /* 0x008000001300780b */ /* 0x000fe20003fae000 */
[----:B------:R-:W1:Y:S01]  /*0ba0*/  MUFU.RCP R27, R40 ;  /* 0x00000028001b7308 */ /* 0x000e620000001000 */
[----:B------:R-:W-:Y:S01]  /*0bb0*/  SEL R15, R15, RZ, P2 ;  /* 0x000000ff0f0f7207 */ /* 0x000fe20001000000 */
[----:B------:R-:W-:Y:S01]  /*0bc0*/  FADD R28, R28, 9.9999997473787516356e-06 ;  /* 0x3727c5ac1c1c7421 */ /* 0x000fe20000000000 */
[----:B------:R-:W-:Y:S01]  /*0bd0*/  SEL R18, R7, RZ, P2 ;  /* 0x000000ff07127207 */ /* 0x000fe20001000000 */
[----:B------:R-:W-:Y:S01]  /*0be0*/  FADD R30, R30, 9.9999997473787516356e-06 ;  /* 0x3727c5ac1e1e7421 */ /* 0x000fe20000000000 */
[----:B------:R-:W-:Y:S01]  /*0bf0*/  @!P4 FMUL R12, R12, 16777216 ;  /* 0x4b8000000c0cc820 */ /* 0x000fe20000400000 */
[----:B------:R-:W-:Y:S01]  /*0c00*/  @!P4 FMUL R14, R14, 16777216 ;  /* 0x4b8000000e0ec820 */ /* 0x000fe20000400000 */
[----:B--2---:R-:W-:Y:S01]  /*0c10*/  FSETP.GT.AND P4, PT, R23, 8.50705917302346158658e+37, PT ;  /* 0x7e8000001700780b */ /* 0x004fe20003f84000 */
[----:B------:R-:W-:Y:S01]  /*0c20*/  FADD R18, R15, -R18 ;  /* 0x800000120f127221 */ /* 0x000fe20000000000 */
[----:B------:R-:W-:Y:S01]  /*0c30*/  SEL R31, R31, RZ, P3 ;  /* 0x000000ff1f1f7207 */ /* 0x000fe20001800000 */
[----:B------:R-:W2:Y:S01]  /*0c40*/  MUFU.SQRT R28, R28 ;  /* 0x0000001c001c7308 */ /* 0x000ea20000002000 */
[----:B------:R-:W-:Y:S01]  /*0c50*/  SEL R29, R29, RZ, P3 ;  /* 0x000000ff1d1d7207 */ /* 0x000fe20001800000 */
[----:B------:R-:W-:Y:S01]  /*0c60*/  @P6 FMUL R19, R19, 0.25 ;  /* 0x3e80000013136820 */ /* 0x000fe20000400000 */
[----:B------:R-:W-:-:S02]  /*0c70*/  FSEL R15, R9, 1, P6 ;  /* 0x3f800000090f7808 */ /* 0x000fc40003000000 */
[----:B------:R-:W-:Y:S01]  /*0c80*/  FSETP.GEU.AND P6, PT, R23, 1.175494350822287508e-38, PT ;  /* 0x008000001700780b */ /* 0x000fe20003fce000 */
[----:B------:R-:W-:Y:S02]  /*0c90*/  FADD R31, R31, 9.9999997473787516356e-06 ;  /* 0x3727c5ac1f1f7421 */ /* 0x000fe40000000000 */
[----:B------:R-:W-:Y:S01]  /*0ca0*/  MUFU.SQRT R21, R30 ;  /* 0x0000001e00157308 */ /* 0x000fe20000002000 */
[----:B------:R-:W-:Y:S01]  /*0cb0*/  FADD R29, R29, 9.9999997473787516356e-06 ;  /* 0x3727c5ac1d1d7421 */ /* 0x000fe20000000000 */
[----:B------:R-:W-:Y:S01]  /*0cc0*/  @!P5 FMUL R19, R19, 16777216 ;  /* 0x4b8000001313d820 */ /* 0x000fe20000400000 */
[----:B------:R-:W-:Y:S01]  /*0cd0*/  @!P5 FMUL R15, R15, 16777216 ;  /* 0x4b8000000f0fd820 */ /* 0x000fe20000400000 */
[----:B0-----:R-:W-:-:S04]  /*0ce0*/  FSETP.GT.AND P5, PT, R13, 8.50705917302346158658e+37, PT ;  /* 0x7e8000000d00780b */ /* 0x001fc80003fa4000 */
[----:B------:R-:W0:Y:S01]  /*0cf0*/  MUFU.RCP R30, R39 ;  /* 0x00000027001e7308 */ /* 0x000e220000001000 */
[----:B------:R-:W-:-:S07]  /*0d00*/  @P4 FMUL R23, R23, 0.25 ;  /* 0x3e80000017174820 */ /* 0x000fce0000400000 */
[----:B------:R1:W-:Y:S01]  /*0d10*/  MUFU.SQRT R24, R31 ;  /* 0x0000001f00187308 */ /* 0x0003e20000002000 */
[----:B------:R-:W-:Y:S01]  /*0d20*/  @!P6 FMUL R23, R23, 16777216 ;  /* 0x4b8000001717e820 */ /* 0x000fe20000400000 */
[----:B-1----:R-:W-:Y:S01]  /*0d30*/  FMUL R31, R27, R22 ;  /* 0x000000161b1f7220 */ /* 0x002fe20000400000 */
[----:B------:R-:W-:-:S05]  /*0d40*/  FSEL R22, R9, 1, P4 ;  /* 0x3f80000009167808 */ /* 0x000fca0002000000 */
[----:B------:R-:W1:Y:S01]  /*0d50*/  MUFU.SQRT R29, R29 ;  /* 0x0000001d001d7308 */ /* 0x000e620000002000 */
[C---:B------:R-:W-:Y:S01]  /*0d60*/  FSETP.GEU.AND P4, PT, R13.reuse, 1.175494350822287508e-38, PT ;  /* 0x008000000d00780b */ /* 0x040fe20003f8e000 */
[----:B------:R-:W-:Y:S01]  /*0d70*/  @!P6 FMUL R22, R22, 16777216 ;  /* 0x4b8000001616e820 */ /* 0x000fe20000400000 */
[----:B--2---:R-:W-:Y:S01]  /*0d80*/  FSETP.GT.AND P6, PT, R28, 8.50705917302346158658e+37, PT ;  /* 0x7e8000001c00780b */ /* 0x004fe20003fc4000 */
[----:B0-----:R-:W-:Y:S01]  /*0d90*/  FMUL R39, R30, R25 ;  /* 0x000000191e277220 */ /* 0x001fe20000400000 */
[----:B------:R-:W-:Y:S01]  /*0da0*/  @P5 FMUL R13, R13, 0.25 ;  /* 0x3e8000000d0d5820 */ /* 0x000fe20000400000 */
[----:B------:R-:W-:Y:S02]  /*0db0*/  FSEL R25, R9, 1, P5 ;  /* 0x3f80000009197808 */ /* 0x000fe40002800000 */
[----:B------:R-:W0:Y:S01]  /*0dc0*/  MUFU.RCP R7, R42 ;  /* 0x0000002a00077308 */ /* 0x000e220000001000 */
[----:B------:R-:W-:-:S05]  /*0dd0*/  FSETP.GEU.AND P5, PT, R28, 1.175494350822287508e-38, PT ;  /* 0x008000001c00780b */ /* 0x000fca0003fae000 */
[----:B------:R-:W-:Y:S01]  /*0de0*/  @!P4 FMUL R13, R13, 16777216 ;  /* 0x4b8000000d0dc820 */ /* 0x000fe20000400000 */
[----:B------:R-:W-:Y:S01]  /*0df0*/  @!P4 FMUL R25, R25, 16777216 ;  /* 0x4b8000001919c820 */ /* 0x000fe20000400000 */
[----:B-1----:R-:W-:Y:S02]  /*0e00*/  FSETP.GT.AND P4, PT, R29, 8.50705917302346158658e+37, PT ;  /* 0x7e8000001d00780b */ /* 0x002fe40003f84000 */
[----:B------:R-:W-:Y:S01]  /*0e10*/  FSEL R43, R9, 1, P6 ;  /* 0x3f800000092b7808 */ /* 0x000fe20003000000 */
[----:B------:R-:W-:Y:S01]  /*0e20*/  @P6 FMUL R28, R28, 0.25 ;  /* 0x3e8000001c1c6820 */ /* 0x000fe20000400000 */
[----:B------:R-:W-:Y:S01]  /*0e30*/  MUFU.RCP R27, R12 ;  /* 0x0000000c001b7308 */ /* 0x000fe20000001000 */
[----:B------:R-:W-:Y:S02]  /*0e40*/  FSETP.GEU.AND P6, PT, R29, 1.175494350822287508e-38, PT ;  /* 0x008000001d00780b */ /* 0x000fe40003fce000 */
[----:B------:R-:W-:Y:S01]  /*0e50*/  @!P5 FMUL R28, R28, 16777216 ;  /* 0x4b8000001c1cd820 */ /* 0x000fe20000400000 */
[----:B------:R-:W-:-:S04]  /*0e60*/  @!P5 FMUL R43, R43, 16777216 ;  /* 0x4b8000002b2bd820 */ /* 0x000fc80000400000 */
[----:B------:R-:W1:Y:S01]  /*0e70*/  MUFU.RCP R23, R23 ;  /* 0x0000001700177308 */ /* 0x000e620000001000 */
[----:B------:R-:W-:Y:S01]  /*0e80*/  FSETP.GT.AND P5, PT, R21, 8.50705917302346158658e+37, PT ;  /* 0x7e8000001500780b */ /* 0x000fe20003fa4000 */
[----:B0-----:R-:W-:-:S06]  /*0e90*/  FMUL R47, R7, R26 ;  /* 0x0000001a072f7220 */ /* 0x001fcc0000400000 */
[----:B------:R-:W0:Y:S01]  /*0ea0*/  MUFU.RCP R12, R13 ;  /* 0x0000000d000c7308 */ /* 0x000e220000001000 */
[----:B------:R-:W-:Y:S01]  /*0eb0*/  FMUL R7, R39, R38 ;  /* 0x0000002627077220 */ /* 0x000fe20000400000 */
[----:B------:R-:W-:Y:S01]  /*0ec0*/  FSEL R39, R9, 1, P4 ;  /* 0x3f80000009277808 */ /* 0x000fe20002000000 */
[----:B------:R-:W-:-:S05]  /*0ed0*/  @P4 FMUL R29, R29, 0.25 ;  /* 0x3e8000001d1d4820 */ /* 0x000fca0000400000 */
[----:B------:R-:W2:Y:S01]  /*0ee0*/  MUFU.RCP R41, R41 ;  /* 0x0000002900297308 */ /* 0x000ea20000001000 */
[----:B------:R-:W-:Y:S01]  /*0ef0*/  @!P6 FMUL R29, R29, 16777216 ;  /* 0x4b8000001d1de820 */ /* 0x000fe20000400000 */
[----:B------:R-:W-:Y:S01]  /*0f00*/  @!P6 FMUL R39, R39, 16777216 ;  /* 0x4b8000002727e820 */ /* 0x000fe20000400000 */
[----:B------:R-:W-:Y:S01]  /*0f10*/  FSETP.GT.AND P6, PT, R24, 8.50705917302346158658e+37, PT ;  /* 0x7e8000001800780b */ /* 0x000fe20003fc4000 */
[----:B-1----:R-:W-:Y:S01]  /*0f20*/  FMUL R46, R23, R22 ;  /* 0x00000016172e7220 */ /* 0x002fe20000400000 */
[C---:B------:R-:W-:Y:S01]  /*0f30*/  FSETP.GEU.AND P4, PT, R21.reuse, 1.175494350822287508e-38, PT ;  /* 0x008000001500780b */ /* 0x040fe20003f8e000 */
[----:B------:R-:W-:Y:S01]  /*0f40*/  @P5 FMUL R21, R21, 0.25 ;  /* 0x3e80000015155820 */ /* 0x000fe20000400000 */
[----:B0-----:R-:W-:Y:S01]  /*0f50*/  FMUL R22, R12, R25 ;  /* 0x000000190c167220 */ /* 0x001fe20000400000 */
[----:B------:R-:W-:Y:S01]  /*0f60*/  FSEL R25, R9, 1, P5 ;  /* 0x3f80000009197808 */ /* 0x000fe20002800000 */
[----:B------:R0:W1:Y:S01]  /*0f70*/  MUFU.RCP R26, R19 ;  /* 0x00000013001a7308 */ /* 0x0000620000001000 */
[----:B------:R-:W-:Y:S01]  /*0f80*/  FSETP.GEU.AND P5, PT, R24, 1.175494350822287508e-38, PT ;  /* 0x008000001800780b */ /* 0x000fe20003fae000 */
[----:B------:R-:W-:Y:S01]  /*0f90*/  FMUL R27, R27, R14 ;  /* 0x0000000e1b1b7220 */ /* 0x000fe20000400000 */
[----:B--2---:R-:W-:Y:S01]  /*0fa0*/  FMUL R30, R41, R6 ;  /* 0x00000006291e7220 */ /* 0x004fe20000400000 */
[----:B------:R-:W-:-:S02]  /*0fb0*/  FMUL R6, R31, R20 ;  /* 0x000000141f067220 */ /* 0x000fc40000400000 */
[----:B------:R-:W-:Y:S01]  /*0fc0*/  FMUL R40, R27, R34 ;  /* 0x000000221b287220 */ /* 0x000fe20000400000 */
[----:B------:R-:W-:Y:S01]  /*0fd0*/  @P6 FMUL R24, R24, 0.25 ;  /* 0x3e80000018186820 */ /* 0x000fe20000400000 */
[----:B0-----:R-:W-:Y:S02]  /*0fe0*/  FMUL R19, R30, R35 ;  /* 0x000000231e137220 */ /* 0x001fe40000400000 */
[----:B------:R-:W0:Y:S01]  /*0ff0*/  LDC.64 R30, c[0x0][0x228] ;  /* 0x00008a00ff1e7b82 */ /* 0x000e220000000a00 */
[----:B------:R-:W-:-:S03]  /*1000*/  @!P4 FMUL R21, R21, 16777216 ;  /* 0x4b8000001515c820 */ /* 0x000fc60000400000 */
[----:B------:R-:W-:-:S04]  /*1010*/  @!P5 FMUL R24, R24, 16777216 ;  /* 0x4b8000001818d820 */ /* 0x000fc80000400000 */
[----:B------:R-:W2:Y:S01]  /*1020*/  LDC.64 R34, c[0x0][0x230] ;  /* 0x00008c00ff227b82 */ /* 0x000ea20000000a00 */
[----:B-1----:R-:W-:Y:S01]  /*1030*/  FMUL R15, R26, R15 ;  /* 0x0000000f1a0f7220 */ /* 0x002fe20000400000 */
[----:B------:R-:W1:Y:S01]  /*1040*/  MUFU.RCP R20, R29 ;  /* 0x0000001d00147308 */ /* 0x000e620000001000 */
[----:B------:R-:W-:-:S07]  /*1050*/  FSEL R27, R9, 1, P6 ;  /* 0x3f800000091b7808 */ /* 0x000fce0003000000 */
[----:B------:R3:W4:Y:S08]  /*1060*/  MUFU.RCP R26, R21 ;  /* 0x00000015001a7308 */ /* 0x0007300000001000 */
[----:B------:R5:W0:Y:S01]  /*1070*/  MUFU.RCP R38, R24 ;  /* 0x0000001800267308 */ /* 0x000a220000001000 */
[----:B------:R-:W-:Y:S01]  /*1080*/  @!P4 FMUL R25, R25, 16777216 ;  /* 0x4b8000001919c820 */ /* 0x000fe20000400000 */
[----:B------:R-:W-:Y:S01]  /*1090*/  @!P5 FMUL R27, R27, 16777216 ;  /* 0x4b8000001b1bd820 */ /* 0x000fe20000400000 */
[----:B------:R-:W-:Y:S01]  /*10a0*/  FMUL R46, R46, R33 ;  /* 0x000000212e2e7220 */ /* 0x000fe20000400000 */
[----:B------:R-:W-:Y:S01]  /*10b0*/  FMUL R3, R22, R3 ;  /* 0x0000000316037220 */ /* 0x000fe20000400000 */
[----:B-1----:R-:W-:Y:S01]  /*10c0*/  FMUL R39, R20, R39 ;  /* 0x0000002714277220 */ /* 0x002fe20000400000 */
[----:B---3--:R-:W-:Y:S01]  /*10d0*/  CS2R R20, SRZ ;  /* 0x0000000000147805 */ /* 0x008fe2000001ff00 */
[----:B----4-:R-:W-:Y:S01]  /*10e0*/  FMUL R33, R26, R25 ;  /* 0x000000191a217220 */ /* 0x010fe20000400000 */
[----:B------:R-:W-:-:S02]  /*10f0*/  CS2R R22, SRZ ;  /* 0x0000000000167805 */ /* 0x000fc4000001ff00 */
[----:B-----5:R-:W-:Y:S01]  /*1100*/  CS2R R24, SRZ ;  /* 0x0000000000187805 */ /* 0x020fe2000001ff00 */
[----:B0-----:R-:W-:-:S04]  /*1110*/  IMAD.WIDE R48, R0, 0x4, R30 ;  /* 0x0000000400307825 */ /* 0x001fc800078e021e */
[----:B------:R-:W-:Y:S01]  /*1120*/  FMUL R38, R38, R27 ;  /* 0x0000001b26267220 */ /* 0x000fe20000400000 */
[----:B------:R-:W-:Y:S01]  /*1130*/  CS2R R26, SRZ ;  /* 0x00000000001a7805 */ /* 0x000fe2000001ff00 */
[C---:B--2---:R-:W-:Y:S01]  /*1140*/  IMAD.WIDE R50, R0.reuse, 0x4, R34 ;  /* 0x0000000400327825 */ /* 0x044fe200078e0222 */
[----:B------:R-:W2:Y:S04]  /*1150*/  @!P0 LDG.E.EL.128 R20, desc[UR4][R48.64] ;  /* 0x0000000430148981 */ /* 0x000ea8000c2e1d00 */
[----:B------:R-:W3:Y:S01]  /*1160*/  @!P0 LDG.E.EL.128 R24, desc[UR4][R50.64] ;  /* 0x0000000432188981 */ /* 0x000ee2000c2e1d00 */
[----:B------:R-:W-:Y:S01]  /*1170*/  FMUL R42, R15, R32 ;  /* 0x000000200f2a7220 */ /* 0x000fe20000400000 */
[----:B------:R-:W-:Y:S02]  /*1180*/  CS2R R12, SRZ ;  /* 0x00000000000c7805 */ /* 0x000fe4000001ff00 */
[----:B------:R-:W-:Y:S01]  /*1190*/  CS2R R14, SRZ ;  /* 0x00000000000e7805 */ /* 0x000fe2000001ff00 */
[----:B------:R-:W-:-:S05]  /*11a0*/  IMAD.WIDE R44, R0, 0x4, R44 ;  /* 0x00000004002c7825 */ /* 0x000fca00078e022c */
[----:B------:R0:W4:Y:S01]  /*11b0*/  @P2 LDG.E.EL.128 R12, desc[UR4][R44.64+-0x300] ;  /* 0xfffd00042c0c2981 */ /* 0x000122000c2e1d00 */
[----:B------:R-:W1:Y:S01]  /*11c0*/  MUFU.RCP R28, R28 ;  /* 0x0000001c001c7308 */ /* 0x000e620000001000 */
[----:B------:R-:W-:Y:S01]  /*11d0*/  FMUL R38, R38, R11 ;  /* 0x0000000b26267220 */ /* 0x000fe20000400000 */
[----:B-1----:R-:W-:Y:S01]  /*11e0*/  FMUL R43, R28, R43 ;  /* 0x0000002b1c2b7220 */ /* 0x002fe20000400000 */
[----:B0-----:R-:W-:Y:S01]  /*11f0*/  IMAD.WIDE R44, R2, 0x4, R30 ;  /* 0x00000004022c7825 */ /* 0x001fe200078e021e */
[----:B------:R-:W-:-:S03]  /*1200*/  CS2R R30, SRZ ;  /* 0x00000000001e7805 */ /* 0x000fc6000001ff00 */
[----:B------:R-:W-:Y:S01]  /*1210*/  FMUL R39, R39, R8 ;  /* 0x0000000827277220 */ /* 0x000fe20000400000 */
[----:B--2---:R-:W-:Y:S02]  /*1220*/  SEL R28, R23, RZ, !P0 ;  /* 0x000000ff171c7207 */ /* 0x004fe40004000000 */
[----:B---3--:R-:W-:-:S05]  /*1230*/  SEL R27, R27, RZ, !P0 ;  /* 0x000000ff1b1b7207 */ /* 0x008fca0004000000 */
[----:B------:R-:W-:Y:S01]  /*1240*/  FFMA R3, R28, R3, R27 ;  /* 0x000000031c037223 */ /* 0x000fe2000000001b */
[----:B------:R-:W-:Y:S01]  /*1250*/  FMUL R27, R33, R10 ;  /* 0x0000000a211b7220 */ /* 0x000fe20000400000 */
[----:B------:R-:W-:Y:S01]  /*1260*/  IMAD.WIDE R10, R2, 0x4, R34 ;  /* 0x00000004020a7825 */ /* 0x000fe200078e0222 */
[----:B------:R-:W-:Y:S02]  /*1270*/  CS2R R28, SRZ ;  /* 0x00000000001c7805 */ /* 0x000fe4000001ff00 */
[----:B------:R-:W-:Y:S02]  /*1280*/  CS2R R32, SRZ ;  /* 0x0000000000207805 */ /* 0x000fe4000001ff00 */
[----:B------:R-:W-:Y:S02]  /*1290*/  CS2R R34, SRZ ;  /* 0x0000000000227805 */ /* 0x000fe4000001ff00 */
[----:B------:R-:W2:Y:S04]  /*12a0*/  @!P1 LDG.E.EL.128 R28, desc[UR4][R44.64] ;  /* 0x000000042c1c9981 */ /* 0x000ea8000c2e1d00 */
[----:B------:R0:W3:Y:S01]  /*12b0*/  @!P1 LDG.E.EL.128 R32, desc[UR4][R10.64] ;  /* 0x000000040a209981 */ /* 0x0000e2000c2e1d00 */
[----:B----4-:R-:W-:-:S02]  /*12c0*/  SEL R12, R12, RZ, P2 ;  /* 0x000000ff0c0c7207 */ /* 0x010fc40001000000 */
[----:B------:R-:W-:-:S03]  /*12d0*/  SEL R13, R13, RZ, P2 ;  /* 0x000000ff0d0d7207 */ /* 0x000fc60001000000 */
[----:B------:R-:W-:-:S04]  /*12e0*/  FADD R12, R12, 9.9999997473787516356e-06 ;  /* 0x3727c5ac0c0c7421 */ /* 0x000fc80000000000 */
[----:B------:R-:W1:Y:S01]  /*12f0*/  MUFU.SQRT R23, R12 ;  /* 0x0000000c00177308 */ /* 0x000e620000002000 */
[----:B------:R-:W-:Y:S01]  /*1300*/  FADD R13, R13, 9.9999997473787516356e-06 ;  /* 0x3727c5ac0d0d7421 */ /* 0x000fe20000000000 */
[----:B------:R-:W-:-:S06]  /*1310*/  SEL R14, R14, RZ, P2 ;  /* 0x000000ff0e0e7207 */ /* 0x000fcc0001000000 */
[----:B------:R-:W4:Y:S01]  /*1320*/  MUFU.SQRT R13, R13 ;  /* 0x0000000d000d7308 */ /* 0x000f220000002000 */
[----:B------:R-:W-:Y:S01]  /*1330*/  FADD R14, R14, 9.9999997473787516356e-06 ;  /* 0x3727c5ac0e0e7421 */ /* 0x000fe20000000000 */
[----:B-1----:R-:W-:-:S06]  /*1340*/  FSETP.GT.AND P5, PT, R23, 8.50705917302346158658e+37, PT ;  /* 0x7e8000001700780b */ /* 0x002fcc0003fa4000 */
[----:B------:R-:W1:Y:S01]  /*1350*/  MUFU.SQRT R8, R14 ;  /* 0x0000000e00087308 */ /* 0x000e620000002000 */
[----:B------:R-:W-:Y:S02]  /*1360*/  FSETP.GEU.AND P4, PT, R23, 1.175494350822287508e-38, PT ;  /* 0x008000001700780b */ /* 0x000fe40003f8e000 */
[----:B------:R-:W-:Y:S02]  /*1370*/  SEL R15, R15, RZ, P2 ;  /* 0x000000ff0f0f7207 */ /* 0x000fe40001000000 */
[----:B----4-:R-:W-:-:S03]  /*1380*/  FSETP.GT.AND P6, PT, R13, 8.50705917302346158658e+37, PT ;  /* 0x7e8000000d00780b */ /* 0x010fc60003fc4000 */
[----:B------:R-:W-:Y:S01]  /*1390*/  FADD R15, R15, 9.9999997473787516356e-06 ;  /* 0x3727c5ac0f0f7421 */ /* 0x000fe20000000000 */
[----:B------:R-:W-:Y:S01]  /*13a0*/  FSEL R41, R9, 1, P5 ;  /* 0x3f80000009297808 */ /* 0x000fe20002800000 */
[----:B------:R-:W-:Y:S01]  /*13b0*/  @P5 FMUL R23, R23, 0.25 ;  /* 0x3e80000017175820 */ /* 0x000fe20000400000 */
[----:B------:R-:W-:Y:S01]  /*13c0*/  FSETP.GEU.AND P5, PT, R13, 1.175494350822287508e-38, PT ;  /* 0x008000000d00780b */ /* 0x000fe20003fae000 */
[----:B------:R-:W4:Y:S02]  /*13d0*/  MUFU.SQRT R12, R15 ;  /* 0x0000000f000c7308 */ /* 0x000f240000002000 */
[----:B------:R-:W-:Y:S01]  /*13e0*/  @!P4 FMUL R41, R41, 16777216 ;  /* 0x4b8000002929c820 */ /* 0x000fe20000400000 */
[----:B------:R-:W-:Y:S01]  /*13f0*/  @!P4 FMUL R23, R23, 16777216 ;  /* 0x4b8000001717c820 */ /* 0x000fe20000400000 */
[----:B-1----:R-:W-:Y:S02]  /*1400*/  FSETP.GT.AND P4, PT, R8, 8.50705917302346158658e+37, PT ;  /* 0x7e8000000800780b */ /* 0x002fe40003f84000 */
[----:B------:R-:W-:Y:S01]  /*1410*/  @P6 FMUL R13, R13, 0.25 ;  /* 0x3e8000000d0d6820 */ /* 0x000fe20000400000 */
[----:B0-----:R-:W-:Y:S01]  /*1420*/  FSEL R11, R9, 1, P6 ;  /* 0x3f800000090b7808 */ /* 0x001fe20003000000 */
[----:B------:R-:W0:Y:S04]  /*1430*/  MUFU.RCP R10, R23 ;  /* 0x00000017000a7308 */ /* 0x000e280000001000 */
[----:B------:R-:W-:Y:S01]  /*1440*/  @!P5 FMUL R13, R13, 16777216 ;  /* 0x4b8000000d0dd820 */ /* 0x000fe20000400000 */
[----:B------:R-:W-:-:S03]  /*1450*/  @!P5 FMUL R11, R11, 16777216 ;  /* 0x4b8000000b0bd820 */ /* 0x000fc60000400000 */
[----:B------:R-:W1:Y:S01]  /*1460*/  MUFU.RCP R44, R13 ;  /* 0x0000000d002c7308 */ /* 0x000e620000001000 */
[----:B----4-:R-:W-:Y:S01]  /*1470*/  FSETP.GT.AND P5, PT, R12, 8.50705917302346158658e+37, PT ;  /* 0x7e8000000c00780b */ /* 0x010fe20003fa4000 */
[----:B------:R-:W-:Y:S01]  /*1480*/  FMUL R43, R43, R16 ;  /* 0x000000102b2b7220 */ /* 0x000fe20000400000 */
[C---:B------:R-:W-:Y:S01]  /*1490*/  FSETP.GEU.AND P6, PT, R8.reuse, 1.175494350822287508e-38, PT ;  /* 0x008000000800780b */ /* 0x040fe20003fce000 */
[----:B------:R-:W-:Y:S01]  /*14a0*/  @P4 FMUL R8, R8, 0.25 ;  /* 0x3e80000008084820 */ /* 0x000fe20000400000 */
[----:B------:R-:W-:Y:S02]  /*14b0*/  FSEL R16, R9, 1, P4 ;  /* 0x3f80000009107808 */ /* 0x000fe40002000000 */
[----:B------:R-:W-:Y:S01]  /*14c0*/  FSETP.GEU.AND P4, PT, R12, 1.175494350822287508e-38, PT ;  /* 0x008000000c00780b */ /* 0x000fe20003f8e000 */
[----:B0-----:R-:W-:Y:S01]  /*14d0*/  FMUL R41, R10, R41 ;  /* 0x000000290a297220 */ /* 0x001fe20000400000 */
[----:B------:R-:W-:Y:S02]  /*14e0*/  SEL R21, R21, RZ, !P0 ;  /* 0x000000ff15157207 */ /* 0x000fe40004000000 */
[----:B------:R-:W-:-:S03]  /*14f0*/  SEL R10, R25, RZ, !P0 ;  /* 0x000000ff190a7207 */ /* 0x000fc60004000000 */
[----:B------:R-:W-:Y:S01]  /*1500*/  @P5 FMUL R12, R12, 0.25 ;  /* 0x3e8000000c0c5820 */ /* 0x000fe20000400000 */
[----:B-1----:R-:W-:Y:S01]  /*1510*/  FMUL R44, R44, R11 ;  /* 0x0000000b2c2c7220 */ /* 0x002fe20000400000 */
[----:B------:R-:W-:Y:S01]  /*1520*/  SEL R11, R22, RZ, !P0 ;  /* 0x000000ff160b7207 */ /* 0x000fe20004000000 */
[----:B------:R-:W-:Y:S01]  /*1530*/  FFMA R42, R21, R42, R10 ;  /* 0x0000002a152a7223 */ /* 0x000fe2000000000a */
[----:B------:R-:W0:Y:S01]  /*1540*/  LDC.64 R22, c[0x0][0x250] ;  /* 0x00009400ff167b82 */ /* 0x000e220000000a00 */
[----:B------:R-:W-:Y:S01]  /*1550*/  SEL R13, R20, RZ, !P0 ;  /* 0x000000ff140d7207 */ /* 0x000fe20004000000 */
[----:B------:R-:W-:Y:S01]  /*1560*/  @!P4 FMUL R12, R12, 16777216 ;  /* 0x4b8000000c0cc820 */ /* 0x000fe20000400000 */
[----:B------:R-:W-:Y:S01]  /*1570*/  SEL R26, R26, RZ, !P0 ;  /* 0x000000ff1a1a7207 */ /* 0x000fe20004000000 */
[----:B------:R-:W-:-:S04]  /*1580*/  @!P6 FMUL R8, R8, 16777216 ;  /* 0x4b8000000808e820 */ /* 0x000fc80000400000 */
[----:B------:R-:W1:Y:S01]  /*1590*/  LDC.64 R20, c[0x0][0x258] ;  /* 0x00009600ff147b82 */ /* 0x000e620000000a00 */
[----:B------:R-:W-:Y:S01]  /*15a0*/  FFMA R46, R11, R46, R26 ;  /* 0x0000002e0b2e7223 */ /* 0x000fe2000000001a */
[----:B------:R-:W-:Y:S01]  /*15b0*/  SEL R24, R24, RZ, !P0 ;  /* 0x000000ff18187207 */ /* 0x000fe20004000000 */
[----:B------:R-:W4:Y:S04]  /*15c0*/  MUFU.RCP R11, R8 ;  /* 0x00000008000b7308 */ /* 0x000f280000001000 */
[----:B------:R-:W-:-:S04]  /*15d0*/  FFMA R40, R13, R40, R24 ;  /* 0x000000280d287223 */ /* 0x000fc80000000018 */
[----:B------:R-:W5:Y:S01]  /*15e0*/  MUFU.RCP R12, R12 ;  /* 0x0000000c000c7308 */ /* 0x000f620000001000 */
[----:B------:R-:W-:Y:S01]  /*15f0*/  @!P6 FMUL R16, R16, 16777216 ;  /* 0x4b8000001010e820 */ /* 0x000fe20000400000 */
[----:B------:R-:W-:Y:S01]  /*1600*/  CS2R R14, SRZ ;  /* 0x00000000000e7805 */ /* 0x000fe2000001ff00 */
[----:B0-----:R-:W-:-:S04]  /*1610*/  IMAD.WIDE R52, R2, 0x4, R22 ;  /* 0x0000000402347825 */ /* 0x001fc800078e0216 */
[----:B----4-:R-:W-:Y:S01]  /*1620*/  FMUL R16, R11, R16 ;  /* 0x000000100b107220 */ /* 0x010fe20000400000 */
[----:B------:R-:W-:Y:S01]  /*1630*/  FMUL R5, R44, R5 ;  /* 0x000000052c057220 */ /* 0x000fe20000400000 */
[----:B------:R-:W-:-:S04]  /*1640*/  IMAD.WIDE R50, R0, 0x4, R22 ;  /* 0x0000000400327825 */ /* 0x000fc800078e0216 */
[----:B-1----:R-:W-:-:S04]  /*1650*/  IMAD.WIDE R48, R2, 0x4, R20 ;  /* 0x0000000402307825 */ /* 0x002fc800078e0214 */
[----:B------:R-:W-:Y:S01]  /*1660*/  FMUL R25, R16, R17 ;  /* 0x0000001110197220 */ /* 0x000fe20000400000 */
[----:B------:R-:W-:Y:S02]  /*1670*/  CS2R R16, SRZ ;  /* 0x0000000000107805 */ /* 0x000fe4000001ff00 */
[----:B------:R-:W-:Y:S01]  /*1680*/  CS2R R22, SRZ ;  /* 0x0000000000167805 */ /* 0x000fe2000001ff00 */
[----:B------:R-:W-:Y:S01]  /*1690*/  IMAD.WIDE R44, R0, 0x4, R20 ;  /* 0x00000004002c7825 */ /* 0x000fe200078e0214 */
[----:B------:R-:W-:-:S06]  /*16a0*/  CS2R R20, SRZ ;  /* 0x0000000000147805 */ /* 0x000fcc000001ff00 */
[----:B------:R-:W4:Y:S01]  /*16b0*/  @P2 LDG.E.EL.128 R20, desc[UR4][R44.64+-0x300] ;  /* 0xfffd00042c142981 */ /* 0x000f22000c2e1d00 */
[----:B--2---:R-:W-:Y:S02]  /*16c0*/  SEL R10, R31, RZ, !P1 ;  /* 0x000000ff1f0a7207 */ /* 0x004fe40004800000 */
[----:B---3--:R-:W-:-:S05]  /*16d0*/  SEL R35, R35, RZ, !P1 ;  /* 0x000000ff23237207 */ /* 0x008fca0004800000 */
[----:B------:R-:W-:Y:S01]  /*16e0*/  FFMA R24, R10, R19, R35 ;  /* 0x000000130a187223 */ /* 0x000fe20000000023 */
[----:B------:R-:W-:Y:S02]  /*16f0*/  FSEL R19, R9, 1, P5 ;  /* 0x3f80000009137808 */ /* 0x000fe40002800000 */
[----:B------:R-:W-:-:S03]  /*1700*/  CS2R R8, SRZ ;  /* 0x0000000000087805 */ /* 0x000fc6000001ff00 */
[----:B------:R-:W-:Y:S01]  /*1710*/  @!P4 FMUL R19, R19, 16777216 ;  /* 0x4b8000001313c820 */ /* 0x000fe20000400000 */
[----:B------:R-:W-:-:S03]  /*1720*/  CS2R R10, SRZ ;  /* 0x00000000000a7805 */ /* 0x000fc6000001ff00 */
[----:B-----5:R-:W-:Y:S01]  /*1730*/  FMUL R19, R12, R19 ;  /* 0x000000130c137220 */ /* 0x020fe20000400000 */
[----:B------:R-:W-:Y:S02]  /*1740*/  CS2R R12, SRZ ;  /* 0x00000000000c7805 */ /* 0x000fe4000001ff00 */
[----:B------:R-:W2:Y:S01]  /*1750*/  @P3 LDG.E.EL.128 R8, desc[UR4][R52.64+-0x300] ;  /* 0xfffd000434083981 */ /* 0x000ea2000c2e1d00 */
[----:B------:R-:W-:Y:S01]  /*1760*/  FMUL R2, R19, R18 ;  /* 0x0000001213027220 */ /* 0x000fe20000400000 */
[----:B------:R-:W-:Y:S02]  /*1770*/  CS2R R18, SRZ ;  /* 0x0000000000127805 */ /* 0x000fe4000001ff00 */
[----:B------:R-:W3:Y:S04]  /*1780*/  @P3 LDG.E.EL.128 R12, desc[UR4][R48.64+-0x300] ;  /* 0xfffd0004300c3981 */ /* 0x000ee8000c2e1d00 */
[----:B------:R-:W5:Y:S01]  /*1790*/  @P2 LDG.E.EL.128 R16, desc[UR4][R50.64+-0x300] ;  /* 0xfffd000432102981 */ /* 0x000f62000c2e1d00 */
[----:B------:R-:W-:-:S02]  /*17a0*/  SEL R31, R28, RZ, !P1 ;  /* 0x000000ff1c1f7207 */ /* 0x000fc40004800000 */
[----:B------:R-:W-:Y:S02]  /*17b0*/  SEL R0, R29, RZ, !P1 ;  /* 0x000000ff1d007207 */ /* 0x000fe40004800000 */
[----:B------:R-:W-:Y:S02]  /*17c0*/  SEL R33, R33, RZ, !P1 ;  /* 0x000000ff21217207 */ /* 0x000fe40004800000 */
[----:B------:R-:W-:-:S03]  /*17d0*/  SEL R26, R32, RZ, !P1 ;  /* 0x000000ff201a7207 */ /* 0x000fc60004800000 */
[----:B------:R-:W-:Y:S02]  /*17e0*/  FFMA R0, R0, R7, R33 ;  /* 0x0000000700007223 */ /* 0x000fe40000000021 */
[----:B------:R-:W-:Y:S02]  /*17f0*/  FFMA R26, R31, R6, R26 ;  /* 0x000000061f1a7223 */ /* 0x000fe4000000001a */
[----:B------:R-:W0:Y:S01]  /*1800*/  LDC.64 R6, c[0x0][0x260] ;  /* 0x00009800ff067b82 */ /* 0x000e220000000a00 */
[----:B------:R-:W-:Y:S01]  /*1810*/  SEL R29, R30, RZ, !P1 ;  /* 0x000000ff1e1d7207 */ /* 0x000fe20004800000 */
[----:B------:R-:W-:Y:S01]  /*1820*/  FMUL R36, R47, R36 ;  /* 0x000000242f247220 */ /* 0x000fe20000400000 */
[----:B------:R-:W-:-:S05]  /*1830*/  SEL R34, R34, RZ, !P1 ;  /* 0x000000ff22227207 */ /* 0x000fca0004800000 */
[----:B------:R-:W-:Y:S01]  /*1840*/  FFMA R36, R29, R36, R34 ;  /* 0x000000241d247223 */ /* 0x000fe20000000022 */
[----:B------:R-:W-:Y:S01]  /*1850*/  FMUL R4, R41, R4 ;  /* 0x0000000429047220 */ /* 0x000fe20000400000 */
[----:B------:R-:W-:Y:S02]  /*1860*/  FSETP.GEU.AND P5, PT, R26, RZ, PT ;  /* 0x000000ff1a00720b */ /* 0x000fe40003fae000 */
[----:B------:R-:W-:Y:S02]  /*1870*/  FSETP.GEU.AND P6, PT, R0, RZ, PT ;  /* 0x000000ff0000720b */ /* 0x000fe40003fce000 */
[----:B----4-:R-:W-:Y:S02]  /*1880*/  SEL R22, R22, RZ, P2 ;  /* 0x000000ff16167207 */ /* 0x010fe40001000000 */
[----:B------:R-:W-:Y:S02]  /*1890*/  SEL R23, R23, RZ, P2 ;  /* 0x000000ff17177207 */ /* 0x000fe40001000000 */
[----:B--2---:R-:W-:-:S02]  /*18a0*/  SEL R30, R9, RZ, P3 ;  /* 0x000000ff091e7207 */ /* 0x004fc40001800000 */
[----:B------:R-:W-:Y:S02]  /*18b0*/  SEL R28, R8, RZ, P3 ;  /* 0x000000ff081c7207 */ /* 0x000fe40001800000 */
[----:B---3--:R-:W-:Y:S02]  /*18c0*/  SEL R9, R12, RZ, P3 ;  /* 0x000000ff0c097207 */ /* 0x008fe40001800000 */
[----:B------:R-:W-:Y:S02]  /*18d0*/  SEL R10, R10, RZ, P3 ;  /* 0x000000ff0a0a7207 */ /* 0x000fe40001800000 */
[----:B------:R-:W-:Y:S02]  /*18e0*/  SEL R29, R14, RZ, P3 ;  /* 0x000000ff0e1d7207 */ /* 0x000fe40001800000 */
[----:B------:R-:W-:Y:S01]  /*18f0*/  SEL R13, R13, RZ, P3 ;  /* 0x000000ff0d0d7207 */ /* 0x000fe20001800000 */
[----:B------:R-:W-:Y:S01]  /*1900*/  FFMA R43, R28, R43, R9 ;  /* 0x0000002b1c2b7223 */ /* 0x000fe20000000009 */
[----:B------:R-:W-:-:S02]  /*1910*/  SEL R11, R11, RZ, P3 ;  /* 0x000000ff0b0b7207 */ /* 0x000fc40001800000 */
[----:B------:R-:W-:Y:S01]  /*1920*/  SEL R8, R15, RZ, P3 ;  /* 0x000000ff0f087207 */ /* 0x000fe20001800000 */
[----:B------:R-:W-:Y:S01]  /*1930*/  FFMA R27, R10, R27, R29 ;  /* 0x0000001b0a1b7223 */ /* 0x000fe2000000001d */
[----:B-----5:R-:W-:Y:S01]  /*1940*/  SEL R12, R16, RZ, P2 ;  /* 0x000000ff100c7207 */ /* 0x020fe20001000000 */
[----:B------:R-:W-:Y:S01]  /*1950*/  FFMA R39, R30, R39, R13 ;  /* 0x000000271e277223 */ /* 0x000fe2000000000d */
[----:B------:R-:W-:Y:S02]  /*1960*/  SEL R9, R20, RZ, P2 ;  /* 0x000000ff14097207 */ /* 0x000fe40001000000 */
[----:B------:R-:W-:Y:S02]  /*1970*/  SEL R17, R17, RZ, P2 ;  /* 0x000000ff11117207 */ /* 0x000fe40001000000 */
[----:B------:R-:W-:Y:S01]  /*1980*/  SEL R10, R21, RZ, P2 ;  /* 0x000000ff150a7207 */ /* 0x000fe20001000000 */
[----:B------:R-:W-:Y:S01]  /*1990*/  FFMA R11, R11, R38, R8 ;  /* 0x000000260b0b7223 */ /* 0x000fe20000000008 */
[----:B------:R-:W-:-:S02]  /*19a0*/  SEL R13, R18, RZ, P2 ;  /* 0x000000ff120d7207 */ /* 0x000fc40001000000 */
[----:B------:R-:W-:Y:S02]  /*19b0*/  SEL R14, R19, RZ, P2 ;  /* 0x000000ff130e7207 */ /* 0x000fe40001000000 */
[----:B------:R-:W-:Y:S01]  /*19c0*/  FSETP.GEU.AND P2, PT, R36, RZ, PT ;  /* 0x000000ff2400720b */ /* 0x000fe20003f4e000 */
[----:B------:R-:W-:Y:S01]  /*19d0*/  FFMA R12, R12, R4, R9 ;  /* 0x000000040c0c7223 */ /* 0x000fe20000000009 */
[----:B------:R-:W-:Y:S01]  /*19e0*/  FFMA R10, R17, R5, R10 ;  /* 0x00000005110a7223 */ /* 0x000fe2000000000a */
[----:B0-----:R-:W-:Y:S01]  /*19f0*/  IMAD.WIDE R8, R37, 0x4, R6 ;  /* 0x0000000425087825 */ /* 0x001fe200078e0206 */
[----:B------:R-:W-:Y:S02]  /*1a00*/  FSETP.GEU.AND P3, PT, R24, RZ, PT ;  /* 0x000000ff1800720b */ /* 0x000fe40003f6e000 */
[----:B------:R-:W-:Y:S02]  /*1a10*/  FSEL R4, R26, RZ, P5 ;  /* 0x000000ff1a047208 */ /* 0x000fe40002800000 */
[----:B------:R-:W-:-:S02]  /*1a20*/  FSEL R5, R0, RZ, P6 ;  /* 0x000000ff00057208 */ /* 0x000fc40003000000 */
[----:B------:R-:W-:Y:S02]  /*1a30*/  FSEL R6, R36, RZ, P2 ;  /* 0x000000ff24067208 */ /* 0x000fe40001000000 */
[----:B------:R-:W-:Y:S02]  /*1a40*/  FSETP.GEU.AND P4, PT, R43, RZ, PT ;  /* 0x000000ff2b00720b */ /* 0x000fe40003f8e000 */
[----:B------:R-:W-:Y:S02]  /*1a50*/  FSETP.GEU.AND P5, PT, R39, RZ, PT ;  /* 0x000000ff2700720b */ /* 0x000fe40003fae000 */
[----:B------:R-:W-:Y:S02]  /*1a60*/  FSETP.GEU.AND P6, PT, R27, RZ, PT ;  /* 0x000000ff1b00720b */ /* 0x000fe40003fce000 */
[----:B------:R-:W-:Y:S02]  /*1a70*/  FSETP.GEU.AND P2, PT, R11, RZ, PT ;  /* 0x000000ff0b00720b */ /* 0x000fe40003f4e000 */
[----:B------:R-:W-:Y:S01]  /*1a80*/  FSEL R7, R24, RZ, P3 ;  /* 0x000000ff18077208 */ /* 0x000fe20001800000 */
[----:B------:R-:W-:Y:S01]  /*1a90*/  FFMA R22, R13, R25, R22 ;  /* 0x000000190d167223 */ /* 0x000fe20000000016 */
[----:B------:R-:W-:Y:S01]  /*1aa0*/  @P1 FSEL R4, R43, RZ, P4 ;  /* 0x000000ff2b041208 */ /* 0x000fe20002000000 */
[----:B------:R-:W-:Y:S01]  /*1ab0*/  FFMA R2, R14, R2, R23 ;  /* 0x000000020e027223 */ /* 0x000fe20000000017 */
[----:B------:R-:W-:-:S02]  /*1ac0*/  @P1 FSEL R5, R39, RZ, P5 ;  /* 0x000000ff27051208 */ /* 0x000fc40002800000 */
[----:B------:R-:W-:Y:S02]  /*1ad0*/  @P1 FSEL R6, R27, RZ, P6 ;  /* 0x000000ff1b061208 */ /* 0x000fe40003000000 */
[----:B------:R-:W-:Y:S02]  /*1ae0*/  @P1 FSEL R7, R11, RZ, P2 ;  /* 0x000000ff0b071208 */ /* 0x000fe40001000000 */
[----:B------:R-:W-:Y:S02]  /*1af0*/  FSETP.GEU.AND P1, PT, R40, RZ, PT ;  /* 0x000000ff2800720b */ /* 0x000fe40003f2e000 */
[----:B------:R-:W-:Y:S02]  /*1b00*/  FSETP.GEU.AND P6, PT, R42, RZ, PT ;  /* 0x000000ff2a00720b */ /* 0x000fe40003fce000 */
[----:B------:R-:W-:Y:S02]  /*1b10*/  FSETP.GEU.AND P5, PT, R46, RZ, PT ;  /* 0x000000ff2e00720b */ /* 0x000fe40003fae000 */
[----:B------:R-:W-:-:S02]  /*1b20*/  FSETP.GEU.AND P4, PT, R3, RZ, PT ;  /* 0x000000ff0300720b */ /* 0x000fc40003f8e000 */
[----:B------:R-:W-:Y:S02]  /*1b30*/  FSEL R40, R40, RZ, P1 ;  /* 0x000000ff28287208 */ /* 0x000fe40000800000 */
[----:B------:R-:W-:Y:S02]  /*1b40*/  FSEL R41, R42, RZ, P6 ;  /* 0x000000ff2a297208 */ /* 0x000fe40003000000 */
[----:B------:R-:W-:Y:S02]  /*1b50*/  FSETP.GEU.AND P3, PT, R12, RZ, PT ;  /* 0x000000ff0c00720b */ /* 0x000fe40003f6e000 */
[----:B------:R-:W-:Y:S02]  /*1b60*/  FSETP.GEU.AND P2, PT, R10, RZ, PT ;  /* 0x000000ff0a00720b */ /* 0x000fe40003f4e000 */
[----:B------:R-:W-:Y:S02]  /*1b70*/  FSETP.GEU.AND P1, PT, R22, RZ, PT ;  /* 0x000000ff1600720b */ /* 0x000fe40003f2e000 */
[----:B------:R-:W-:-:S02]  /*1b80*/  FSETP.GEU.AND P6, PT, R2, RZ, PT ;  /* 0x000000ff0200720b */ /* 0x000fc40003fce000 */
[----:B------:R-:W-:Y:S02]  /*1b90*/  FSEL R42, R46, RZ, P5 ;  /* 0x000000ff2e2a7208 */ /* 0x000fe40002800000 */
[----:B------:R-:W-:Y:S02]  /*1ba0*/  FSEL R43, R3, RZ, P4 ;  /* 0x000000ff032b7208 */ /* 0x000fe40002000000 */
[----:B------:R-:W-:Y:S02]  /*1bb0*/  @P0 FSEL R40, R12, RZ, P3 ;  /* 0x000000ff0c280208 */ /* 0x000fe40001800000 */
[----:B------:R-:W-:Y:S02]  /*1bc0*/  @P0 FSEL R41, R10, RZ, P2 ;  /* 0x000000ff0a290208 */ /* 0x000fe40001000000 */
[----:B------:R-:W-:Y:S02]  /*1bd0*/  @P0 FSEL R42, R22, RZ, P1 ;  /* 0x000000ff162a0208 */ /* 0x000fe40000800000 */
[----:B------:R-:W-:Y:S01]  /*1be0*/  @P0 FSEL R43, R2, RZ, P6 ;  /* 0x000000ff022b0208 */ /* 0x000fe20003000000 */
[----:B------:R-:W-:Y:S04]  /*1bf0*/  STG.E.128 desc[UR4][R8.64], R4 ;  /* 0x0000000408007986 */ /* 0x000fe8000c101d04 */
[----:B------:R-:W-:Y:S01]  /*1c00*/  STG.E.128 desc[UR4][R8.64+0x800], R40 ;  /* 0x0008002808007986 */ /* 0x000fe2000c101d04 */
[----:B------:R-:W-:Y:S05]  /*1c10*/  EXIT ;  /* 0x000000000000794d */ /* 0x000fea0003800000 */
.L_x_0:
[----:B------:R-:W-:-:S00]  /*1c20*/  BRA `(.L_x_0) ;  /* 0xfffffffc00fc7947 */ /* 0x000fc0000383ffff */
[----:B------:R-:W-:-:S00]  /*1c30*/  NOP ;  /* 0x0000000000007918 */ /* 0x000fc00000000000 */
        /* <DEDUP_REMOVED lines=12> */
.L_x_1:


//--------------------- .nv.global.init           --------------------------
	.section	.nv.global.init,"aw",@progbits
.nv.global.init:
	.type		_$_str,@object
	.size		_$_str,(_$_str_$_2 - _$_str)
_$_str:
        /*0000*/ 	.byte	0x5f, 0x5f, 0x43, 0x55, 0x44, 0x41, 0x5f, 0x46, 0x54, 0x5a, 0x00
	.type		_$_str_$_2,@object
	.size		_$_str_$_2,(.L_1 - _$_str_$_2)
_$_str_$_2:
        /*000b*/ 	.byte	0x5f, 0x5f, 0x43, 0x55, 0x44, 0x41, 0x5f, 0x50, 0x52, 0x45, 0x43, 0x5f, 0x53, 0x51, 0x52, 0x54
        /*001b*/ 	.byte	0x00
.L_1:


//--------------------- .nv.constant0.triton_poi_fused_cat_5 --------------------------
	.section	.nv.constant0.triton_poi_fused_cat_5,"a",@progbits
	.sectionflags	@""
	.align	4
.nv.constant0.triton_poi_fused_cat_5:
	.zero		620
